//
// Generated by NVIDIA NVVM Compiler
//
// Compiler Build ID: CL-36424714
// Cuda compilation tools, release 13.0, V13.0.88
// Based on NVVM 20.0.0
//

.version 9.0
.target sm_100
.address_size 64

	// .globl	_Z20access_offset_kerneli
.extern .shared .align 16 .b8 devMem[];

.visible .entry _Z20access_offset_kerneli(
	.param .u32 _Z20access_offset_kerneli_param_0
)
{
	.reg .b32 	%r<2>;

	mov.b32 	%r1, 0;
	st.shared.v2.u32 	[devMem], {%r1, %r1};
	st.shared.u32 	[devMem+8], %r1;
	ret;

}


// ===== COMPILED SASS (sm_100) =====

	.target	sm_100

	.elftype	@"ET_EXEC"


//--------------------- .note.nv.tkinfo           --------------------------
	.section	.note.nv.tkinfo,"",@"SHT_NOTE"
	.sectionflags	@"SHF_NOTE_NV_TKINFO"
	.tkinfo
        /*0018*/ 	.word	0x00000002
        /*0030*/ 	.string	""
        /*0030*/ 	.string	"ptxas"
        /*0030*/ 	.string	"Cuda compilation tools, release 13.0, V13.0.88"
        /*0030*/ 	.string	"Build cuda_13.0.r13.0/compiler.36424714_0"
        /*0030*/ 	.string	"-arch sm_100 -m 64 "



//--------------------- .note.nv.cuinfo           --------------------------
	.section	.note.nv.cuinfo,"",@"SHT_NOTE"
	.sectionflags	@"SHF_NOTE_NV_CUINFO"
        /*0018*/ 	.short	0x0002
        /*001a*/ 	.short	0x0064
        /*001c*/ 	.short	0x0082
	.zero		2


//--------------------- .nv.info                  --------------------------
	.section	.nv.info,"",@"SHT_CUDA_INFO"
	.align	4


	//----- nvinfo : EIATTR_REGCOUNT
	.align		4
        /*0000*/ 	.byte	0x04, 0x2f
        /*0002*/ 	.short	(.L_1 - .L_0)
	.align		4
.L_0:
        /*0004*/ 	.word	index@(_Z20access_offset_kerneli)
        /*0008*/ 	.word	0x00000004


	//----- nvinfo : EIATTR_FRAME_SIZE
	.align		4
.L_1:
        /*000c*/ 	.byte	0x04, 0x11
        /*000e*/ 	.short	(.L_3 - .L_2)
	.align		4
.L_2:
        /*0010*/ 	.word	index@(_Z20access_offset_kerneli)
        /*0014*/ 	.word	0x00000000


	//----- nvinfo : EIATTR_MIN_STACK_SIZE
	.align		4
.L_3:
        /*0018*/ 	.byte	0x04, 0x12
        /*001a*/ 	.short	(.L_5 - .L_4)
	.align		4
.L_4:
        /*001c*/ 	.word	index@(_Z20access_offset_kerneli)
        /*0020*/ 	.word	0x00000000
.L_5:


//--------------------- .nv.compat                --------------------------
	.section	.nv.compat,"",@"SHT_CUDA_COMPAT_INFO"
	.align	4
        /*0000*/ 	.byte	0x02, 0x09, 0x00, 0x00, 0x02, 0x02, 0x01, 0x00, 0x02, 0x05, 0x05, 0x00, 0x03, 0x07, 0x01, 0x01
        /*0010*/ 	.byte	0x02, 0x03, 0x00, 0x00, 0x02, 0x06, 0x01, 0x00, 0x04, 0x0b, 0x08, 0x00, 0x09, 0x00, 0x00, 0x00
        /*0020*/ 	.byte	0x00, 0x00, 0x00, 0x00


//--------------------- .nv.info._Z20access_offset_kerneli --------------------------
	.section	.nv.info._Z20access_offset_kerneli,"",@"SHT_CUDA_INFO"
	.sectionflags	@""
	.align	4


	//----- nvinfo : EIATTR_CUDA_API_VERSION
	.align		4
        /*0000*/ 	.byte	0x04, 0x37
        /*0002*/ 	.short	(.L_7 - .L_6)
.L_6:
        /*0004*/ 	.word	0x00000082


	//----- nvinfo : EIATTR_KPARAM_INFO
	.align		4
.L_7:
        /*0008*/ 	.byte	0x04, 0x17
        /*000a*/ 	.short	(.L_9 - .L_8)
.L_8:
        /*000c*/ 	.word	0x00000000
        /*0010*/ 	.short	0x0000
        /*0012*/ 	.short	0x0000
        /*0014*/ 	.byte	0x00, 0xf0, 0x11, 0x00


	//----- nvinfo : EIATTR_SPARSE_MMA_MASK
	.align		4
.L_9:
        /*0018*/ 	.byte	0x03, 0x50
        /*001a*/ 	.short	0x0000


	//----- nvinfo : EIATTR_MAXREG_COUNT
	.align		4
        /*001c*/ 	.byte	0x03, 0x1b
        /*001e*/ 	.short	0x00ff


	//----- nvinfo : EIATTR_MERCURY_ISA_VERSION
	.align		4
        /*0020*/ 	.byte	0x03, 0x5f
        /*0022*/ 	.short	0x0101


	//----- nvinfo : EIATTR_VRC_CTA_INIT_COUNT
	.align		4
        /*0024*/ 	.byte	0x02, 0x4a
	.zero		1
	.zero		1


	//----- nvinfo : EIATTR_EXIT_INSTR_OFFSETS
	.align		4
        /*0028*/ 	.byte	0x04, 0x1c
        /*002a*/ 	.short	(.L_11 - .L_10)


	//   ....[0]....
.L_10:
        /*002c*/ 	.word	0x00000060


	//----- nvinfo : EIATTR_CBANK_PARAM_SIZE
	.align		4
.L_11:
        /*0030*/ 	.byte	0x03, 0x19
        /*0032*/ 	.short	0x0004


	//----- nvinfo : EIATTR_PARAM_CBANK
	.align		4
        /*0034*/ 	.byte	0x04, 0x0a
        /*0036*/ 	.short	(.L_13 - .L_12)
	.align		4
.L_12:
        /*0038*/ 	.word	index@(.nv.constant0._Z20access_offset_kerneli)
        /*003c*/ 	.short	0x0380
        /*003e*/ 	.short	0x0004


	//----- nvinfo : EIATTR_SW_WAR
	.align		4
.L_13:
        /*0040*/ 	.byte	0x04, 0x36
        /*0042*/ 	.short	(.L_15 - .L_14)
.L_14:
        /*0044*/ 	.word	0x00000008
.L_15:


//--------------------- .nv.callgraph             --------------------------
	.section	.nv.callgraph,"",@"SHT_CUDA_CALLGRAPH"
	.align	4
	.sectionentsize	8
	.align		4
        /*0000*/ 	.word	0x00000000
	.align		4
        /*0004*/ 	.word	0xffffffff
	.align		4
        /*0008*/ 	.word	0x00000000
	.align		4
        /*000c*/ 	.word	0xfffffffe
	.align		4
        /*0010*/ 	.word	0x00000000
	.align		4
        /*0014*/ 	.word	0xfffffffd
	.align		4
        /*0018*/ 	.word	0x00000000
	.align		4
        /*001c*/ 	.word	0xfffffffc


//--------------------- .text._Z20access_offset_kerneli --------------------------
	.section	.text._Z20access_offset_kerneli,"ax",@progbits
	.align	128
        .global         _Z20access_offset_kerneli
        .type           _Z20access_offset_kerneli,@function
        .size           _Z20access_offset_kerneli,(.L_x_1 - _Z20access_offset_kerneli)
        .other          _Z20access_offset_kerneli,@"STO_CUDA_ENTRY STV_DEFAULT"
_Z20access_offset_kerneli:
.text._Z20access_offset_kerneli:
[----:B------:R-:W-:Y:S08]  /*0000*/  LDC R1, c[0x0][0x37c] ;  /* 0x0000df00ff017b82 */ /* 0x000ff00000000800 */
[----:B------:R-:W0:Y:S01]  /*0010*/  S2UR UR5, SR_CgaCtaId ;  /* 0x00000000000579c3 */ /* 0x000e220000008800 */
[----:B------:R-:W-:Y:S02]  /*0020*/  UMOV UR4, 0x400 ;  /* 0x0000040000047882 */ /* 0x000fe40000000000 */
[----:B0-----:R-:W-:-:S09]  /*0030*/  ULEA UR4, UR5, UR4, 0x18 ;  /* 0x0000000405047291 */ /* 0x001fd2000f8ec0ff */
[----:B------:R-:W-:Y:S04]  /*0040*/  STS.64 [UR4], RZ ;  /* 0x000000ffff007988 */ /* 0x000fe80008000a04 */
[----:B------:R-:W-:Y:S01]  /*0050*/  STS [UR4+0x8], RZ ;  /* 0x000008ffff007988 */ /* 0x000fe20008000804 */
[----:B------:R-:W-:Y:S05]  /*0060*/  EXIT ;  /* 0x000000000000794d */ /* 0x000fea0003800000 */
.L_x_0:
[----:B------:R-:W-:-:S00]  /*0070*/  BRA `(.L_x_0) ;  /* 0xfffffffc00fc7947 */ /* 0x000fc0000383ffff */
[----:B------:R-:W-:-:S00]  /*0080*/  NOP ;  /* 0x0000000000007918 */ /* 0x000fc00000000000 */
[----:B------:R-:W-:-:S00]  /*0090*/  NOP ;  /* 0x0000000000007918 */ /* 0x000fc00000000000 */
[----:B------:R-:W-:-:S00]  /*00a0*/  NOP ;  /* 0x0000000000007918 */ /* 0x000fc00000000000 */
[----:B------:R-:W-:-:S00]  /*00b0*/  NOP ;  /* 0x0000000000007918 */ /* 0x000fc00000000000 */
[----:B------:R-:W-:-:S00]  /*00c0*/  NOP ;  /* 0x0000000000007918 */ /* 0x000fc00000000000 */
[----:B------:R-:W-:-:S00]  /*00d0*/  NOP ;  /* 0x0000000000007918 */ /* 0x000fc00000000000 */
[----:B------:R-:W-:-:S00]  /*00e0*/  NOP ;  /* 0x0000000000007918 */ /* 0x000fc00000000000 */
[----:B------:R-:W-:-:S00]  /*00f0*/  NOP ;  /* 0x0000000000007918 */ /* 0x000fc00000000000 */
.L_x_1:


//--------------------- .nv.shared._Z20access_offset_kerneli --------------------------
	.section	.nv.shared._Z20access_offset_kerneli,"aw",@nobits
	.sectionflags	@""
	.align	16
	.zero		1024


//--------------------- .nv.shared.reserved.0     --------------------------
	.section	.nv.shared.reserved.0,"aw",@nobits
	.weak		__nv_reservedSMEM_offset_0_alias
	.size		__nv_reservedSMEM_offset_0_alias, 0, 64
	.other		__nv_reservedSMEM_offset_0_alias,@"STO_CUDA_RESERVED_SHARED STV_DEFAULT"
__nv_reservedSMEM_offset_0_alias:
	.zero		0
	.zero		64


//--------------------- .nv.constant0._Z20access_offset_kerneli --------------------------
	.section	.nv.constant0._Z20access_offset_kerneli,"a",@progbits
	.sectionflags	@""
	.align	4
.nv.constant0._Z20access_offset_kerneli:
	.zero		900


//--------------------- SYMBOLS --------------------------

	.type		.nv.reservedSmem.offset0,@object
	.size		.nv.reservedSmem.offset0,0x4
	.type		.nv.reservedSmem.cap,@object
	.size		.nv.reservedSmem.cap,0x4
